//
// Generated by NVIDIA NVVM Compiler
//
// Compiler Build ID: CL-36424714
// Cuda compilation tools, release 13.0, V13.0.88
// Based on NVVM 20.0.0
//

.version 9.0
.target sm_100
.address_size 64

	// .globl	_Z9scale10x5PKfPfi

.visible .entry _Z9scale10x5PKfPfi(
	.param .u64 .ptr .align 1 _Z9scale10x5PKfPfi_param_0,
	.param .u64 .ptr .align 1 _Z9scale10x5PKfPfi_param_1,
	.param .u32 _Z9scale10x5PKfPfi_param_2
)
{
	.reg .pred 	%p<2>;
	.reg .b32 	%r<6>;
	.reg .b32 	%f<3>;
	.reg .b64 	%rd<8>;

	ld.param.u64 	%rd1, [_Z9scale10x5PKfPfi_param_0];
	ld.param.u64 	%rd2, [_Z9scale10x5PKfPfi_param_1];
	ld.param.u32 	%r2, [_Z9scale10x5PKfPfi_param_2];
	mov.u32 	%r3, %ctaid.x;
	mov.u32 	%r4, %ntid.x;
	mov.u32 	%r5, %tid.x;
	mad.lo.s32 	%r1, %r3, %r4, %r5;
	setp.ge.s32 	%p1, %r1, %r2;
	@%p1 bra 	$L__BB0_2;
	cvta.to.global.u64 	%rd3, %rd1;
	cvta.to.global.u64 	%rd4, %rd2;
	mul.wide.s32 	%rd5, %r1, 4;
	add.s64 	%rd6, %rd3, %rd5;
	ld.global.nc.f32 	%f1, [%rd6];
	fma.rn.f32 	%f2, %f1, 0f41200000, 0f40A00000;
	add.s64 	%rd7, %rd4, %rd5;
	st.global.f32 	[%rd7], %f2;
$L__BB0_2:
	ret;

}


// ===== COMPILED SASS (sm_100) =====

	.target	sm_100

	.elftype	@"ET_EXEC"


//--------------------- .note.nv.tkinfo           --------------------------
	.section	.note.nv.tkinfo,"",@"SHT_NOTE"
	.sectionflags	@"SHF_NOTE_NV_TKINFO"
	.tkinfo
        /*0018*/ 	.word	0x00000002
        /*0030*/ 	.string	""
        /*0030*/ 	.string	"ptxas"
        /*0030*/ 	.string	"Cuda compilation tools, release 13.0, V13.0.88"
        /*0030*/ 	.string	"Build cuda_13.0.r13.0/compiler.36424714_0"
        /*0030*/ 	.string	"-arch sm_100 -m 64 "



//--------------------- .note.nv.cuinfo           --------------------------
	.section	.note.nv.cuinfo,"",@"SHT_NOTE"
	.sectionflags	@"SHF_NOTE_NV_CUINFO"
        /*0018*/ 	.short	0x0002
        /*001a*/ 	.short	0x0064
        /*001c*/ 	.short	0x0082
	.zero		2


//--------------------- .nv.info                  --------------------------
	.section	.nv.info,"",@"SHT_CUDA_INFO"
	.align	4


	//----- nvinfo : EIATTR_REGCOUNT
	.align		4
        /*0000*/ 	.byte	0x04, 0x2f
        /*0002*/ 	.short	(.L_1 - .L_0)
	.align		4
.L_0:
        /*0004*/ 	.word	index@(_Z9scale10x5PKfPfi)
        /*0008*/ 	.word	0x0000000c


	//----- nvinfo : EIATTR_FRAME_SIZE
	.align		4
.L_1:
        /*000c*/ 	.byte	0x04, 0x11
        /*000e*/ 	.short	(.L_3 - .L_2)
	.align		4
.L_2:
        /*0010*/ 	.word	index@(_Z9scale10x5PKfPfi)
        /*0014*/ 	.word	0x00000000


	//----- nvinfo : EIATTR_MIN_STACK_SIZE
	.align		4
.L_3:
        /*0018*/ 	.byte	0x04, 0x12
        /*001a*/ 	.short	(.L_5 - .L_4)
	.align		4
.L_4:
        /*001c*/ 	.word	index@(_Z9scale10x5PKfPfi)
        /*0020*/ 	.word	0x00000000
.L_5:


//--------------------- .nv.compat                --------------------------
	.section	.nv.compat,"",@"SHT_CUDA_COMPAT_INFO"
	.align	4
        /*0000*/ 	.byte	0x02, 0x09, 0x00, 0x00, 0x02, 0x02, 0x01, 0x00, 0x02, 0x05, 0x05, 0x00, 0x03, 0x07, 0x01, 0x01
        /*0010*/ 	.byte	0x02, 0x03, 0x00, 0x00, 0x02, 0x06, 0x01, 0x00, 0x04, 0x0b, 0x08, 0x00, 0x09, 0x00, 0x00, 0x00
        /*0020*/ 	.byte	0x00, 0x00, 0x00, 0x00


//--------------------- .nv.info._Z9scale10x5PKfPfi --------------------------
	.section	.nv.info._Z9scale10x5PKfPfi,"",@"SHT_CUDA_INFO"
	.sectionflags	@""
	.align	4


	//----- nvinfo : EIATTR_CUDA_API_VERSION
	.align		4
        /*0000*/ 	.byte	0x04, 0x37
        /*0002*/ 	.short	(.L_7 - .L_6)
.L_6:
        /*0004*/ 	.word	0x00000082


	//----- nvinfo : EIATTR_KPARAM_INFO
	.align		4
.L_7:
        /*0008*/ 	.byte	0x04, 0x17
        /*000a*/ 	.short	(.L_9 - .L_8)
.L_8:
        /*000c*/ 	.word	0x00000000
        /*0010*/ 	.short	0x0002
        /*0012*/ 	.short	0x0010
        /*0014*/ 	.byte	0x00, 0xf0, 0x11, 0x00


	//----- nvinfo : EIATTR_KPARAM_INFO
	.align		4
.L_9:
        /*0018*/ 	.byte	0x04, 0x17
        /*001a*/ 	.short	(.L_11 - .L_10)
.L_10:
        /*001c*/ 	.word	0x00000000
        /*0020*/ 	.short	0x0001
        /*0022*/ 	.short	0x0008
        /*0024*/ 	.byte	0x00, 0xf5, 0x21, 0x00


	//----- nvinfo : EIATTR_KPARAM_INFO
	.align		4
.L_11:
        /*0028*/ 	.byte	0x04, 0x17
        /*002a*/ 	.short	(.L_13 - .L_12)
.L_12:
        /*002c*/ 	.word	0x00000000
        /*0030*/ 	.short	0x0000
        /*0032*/ 	.short	0x0000
        /*0034*/ 	.byte	0x00, 0xf5, 0x21, 0x00


	//----- nvinfo : EIATTR_SPARSE_MMA_MASK
	.align		4
.L_13:
        /*0038*/ 	.byte	0x03, 0x50
        /*003a*/ 	.short	0x0000


	//----- nvinfo : EIATTR_MAXREG_COUNT
	.align		4
        /*003c*/ 	.byte	0x03, 0x1b
        /*003e*/ 	.short	0x00ff


	//----- nvinfo : EIATTR_MERCURY_ISA_VERSION
	.align		4
        /*0040*/ 	.byte	0x03, 0x5f
        /*0042*/ 	.short	0x0101


	//----- nvinfo : EIATTR_VRC_CTA_INIT_COUNT
	.align		4
        /*0044*/ 	.byte	0x02, 0x4a
	.zero		1
	.zero		1


	//----- nvinfo : EIATTR_EXIT_INSTR_OFFSETS
	.align		4
        /*0048*/ 	.byte	0x04, 0x1c
        /*004a*/ 	.short	(.L_15 - .L_14)


	//   ....[0]....
.L_14:
        /*004c*/ 	.word	0x00000070


	//   ....[1]....
        /*0050*/ 	.word	0x00000110


	//----- nvinfo : EIATTR_CBANK_PARAM_SIZE
	.align		4
.L_15:
        /*0054*/ 	.byte	0x03, 0x19
        /*0056*/ 	.short	0x0014


	//----- nvinfo : EIATTR_PARAM_CBANK
	.align		4
        /*0058*/ 	.byte	0x04, 0x0a
        /*005a*/ 	.short	(.L_17 - .L_16)
	.align		4
.L_16:
        /*005c*/ 	.word	index@(.nv.constant0._Z9scale10x5PKfPfi)
        /*0060*/ 	.short	0x0380
        /*0062*/ 	.short	0x0014


	//----- nvinfo : EIATTR_SW_WAR
	.align		4
.L_17:
        /*0064*/ 	.byte	0x04, 0x36
        /*0066*/ 	.short	(.L_19 - .L_18)
.L_18:
        /*0068*/ 	.word	0x00000008
.L_19:


//--------------------- .nv.callgraph             --------------------------
	.section	.nv.callgraph,"",@"SHT_CUDA_CALLGRAPH"
	.align	4
	.sectionentsize	8
	.align		4
        /*0000*/ 	.word	0x00000000
	.align		4
        /*0004*/ 	.word	0xffffffff
	.align		4
        /*0008*/ 	.word	0x00000000
	.align		4
        /*000c*/ 	.word	0xfffffffe
	.align		4
        /*0010*/ 	.word	0x00000000
	.align		4
        /*0014*/ 	.word	0xfffffffd
	.align		4
        /*0018*/ 	.word	0x00000000
	.align		4
        /*001c*/ 	.word	0xfffffffc


//--------------------- .text._Z9scale10x5PKfPfi  --------------------------
	.section	.text._Z9scale10x5PKfPfi,"ax",@progbits
	.align	128
        .global         _Z9scale10x5PKfPfi
        .type           _Z9scale10x5PKfPfi,@function
        .size           _Z9scale10x5PKfPfi,(.L_x_1 - _Z9scale10x5PKfPfi)
        .other          _Z9scale10x5PKfPfi,@"STO_CUDA_ENTRY STV_DEFAULT"
_Z9scale10x5PKfPfi:
.text._Z9scale10x5PKfPfi:
[----:B------:R-:W-:Y:S01]  /*0000*/  LDC R1, c[0x0][0x37c] ;  /* 0x0000df00ff017b82 */ /* 0x000fe20000000800 */
[----:B------:R-:W0:Y:S07]  /*0010*/  S2R R0, SR_TID.X ;  /* 0x0000000000007919 */ /* 0x000e2e0000002100 */
[----:B------:R-:W0:Y:S01]  /*0020*/  S2UR UR4, SR_CTAID.X ;  /* 0x00000000000479c3 */ /* 0x000e220000002500 */
[----:B------:R-:W1:Y:S07]  /*0030*/  LDCU UR5, c[0x0][0x390] ;  /* 0x00007200ff0577ac */ /* 0x000e6e0008000800 */
[----:B------:R-:W0:Y:S02]  /*0040*/  LDC R7, c[0x0][0x360] ;  /* 0x0000d800ff077b82 */ /* 0x000e240000000800 */
[----:B0-----:R-:W-:-:S05]  /*0050*/  IMAD R7, R7, UR4, R0 ;  /* 0x0000000407077c24 */ /* 0x001fca000f8e0200 */
[----:B-1----:R-:W-:-:S13]  /*0060*/  ISETP.GE.AND P0, PT, R7, UR5, PT ;  /* 0x0000000507007c0c */ /* 0x002fda000bf06270 */
[----:B------:R-:W-:Y:S05]  /*0070*/  @P0 EXIT ;  /* 0x000000000000094d */ /* 0x000fea0003800000 */
[----:B------:R-:W0:Y:S01]  /*0080*/  LDC.64 R2, c[0x0][0x380] ;  /* 0x0000e000ff027b82 */ /* 0x000e220000000a00 */
[----:B------:R-:W1:Y:S07]  /*0090*/  LDCU.64 UR4, c[0x0][0x358] ;  /* 0x00006b00ff0477ac */ /* 0x000e6e0008000a00 */
[----:B------:R-:W2:Y:S01]  /*00a0*/  LDC.64 R4, c[0x0][0x388] ;  /* 0x0000e200ff047b82 */ /* 0x000ea20000000a00 */
[----:B0-----:R-:W-:-:S06]  /*00b0*/  IMAD.WIDE R2, R7, 0x4, R2 ;  /* 0x0000000407027825 */ /* 0x001fcc00078e0202 */
[----:B-1----:R-:W3:Y:S01]  /*00c0*/  LDG.E.CONSTANT R2, desc[UR4][R2.64] ;  /* 0x0000000402027981 */ /* 0x002ee2000c1e9900 */
[----:B------:R-:W-:Y:S02]  /*00d0*/  HFMA2 R9, -RZ, RZ, 2.5625, 0 ;  /* 0x41200000ff097431 */ /* 0x000fe400000001ff */
[----:B--2---:R-:W-:-:S04]  /*00e0*/  IMAD.WIDE R4, R7, 0x4, R4 ;  /* 0x0000000407047825 */ /* 0x004fc800078e0204 */
[----:B---3--:R-:W-:-:S05]  /*00f0*/  FFMA R7, R2, R9, 5 ;  /* 0x40a0000002077423 */ /* 0x008fca0000000009 */
[----:B------:R-:W-:Y:S01]  /*0100*/  STG.E desc[UR4][R4.64], R7 ;  /* 0x0000000704007986 */ /* 0x000fe2000c101904 */
[----:B------:R-:W-:Y:S05]  /*0110*/  EXIT ;  /* 0x000000000000794d */ /* 0x000fea0003800000 */
.L_x_0:
[----:B------:R-:W-:-:S00]  /*0120*/  BRA `(.L_x_0) ;  /* 0xfffffffc00fc7947 */ /* 0x000fc0000383ffff */
[----:B------:R-:W-:-:S00]  /*0130*/  NOP ;  /* 0x0000000000007918 */ /* 0x000fc00000000000 */
        /* <DEDUP_REMOVED lines=12> */
.L_x_1:


//--------------------- .nv.shared.reserved.0     --------------------------
	.section	.nv.shared.reserved.0,"aw",@nobits
	.weak		__nv_reservedSMEM_offset_0_alias
	.size		__nv_reservedSMEM_offset_0_alias, 0, 64
	.other		__nv_reservedSMEM_offset_0_alias,@"STO_CUDA_RESERVED_SHARED STV_DEFAULT"
__nv_reservedSMEM_offset_0_alias:
	.zero		0
	.zero		64


//--------------------- .nv.constant0._Z9scale10x5PKfPfi --------------------------
	.section	.nv.constant0._Z9scale10x5PKfPfi,"a",@progbits
	.sectionflags	@""
	.align	4
.nv.constant0._Z9scale10x5PKfPfi:
	.zero		916


//--------------------- SYMBOLS --------------------------

	.type		.nv.reservedSmem.offset0,@object
	.size		.nv.reservedSmem.offset0,0x4
